//
// Generated by NVIDIA NVVM Compiler
//
// Compiler Build ID: CL-36424714
// Cuda compilation tools, release 13.0, V13.0.88
// Based on NVVM 20.0.0
//

.version 9.0
.target sm_100
.address_size 64

	// .globl	default_function_kernel_1

.visible .entry default_function_kernel_1(
	.param .u64 .ptr .align 1 default_function_kernel_1_param_0,
	.param .u64 .ptr .align 1 default_function_kernel_1_param_1
)
.maxntid 32
{
	.reg .pred 	%p<4>;
	.reg .b32 	%r<5>;
	.reg .b32 	%f<26>;
	.reg .b64 	%rd<8>;

	ld.param.u64 	%rd1, [default_function_kernel_1_param_0];
	ld.param.u64 	%rd2, [default_function_kernel_1_param_1];
	cvta.to.global.u64 	%rd3, %rd1;
	cvta.to.global.u64 	%rd4, %rd2;
	mov.u32 	%r1, %ctaid.x;
	shl.b32 	%r2, %r1, 5;
	mov.u32 	%r3, %tid.x;
	or.b32  	%r4, %r2, %r3;
	mul.wide.u32 	%rd5, %r4, 4;
	add.s64 	%rd6, %rd4, %rd5;
	ld.global.nc.f32 	%f1, [%rd6];
	abs.f32 	%f2, %f1;
	fma.rn.f32 	%f3, %f2, 0fBF000000, 0f3F000000;
	rsqrt.approx.ftz.f32 	%f4, %f3;
	mul.f32 	%f5, %f4, %f3;
	mul.f32 	%f6, %f4, 0fBF000000;
	fma.rn.f32 	%f7, %f5, %f6, 0f3F000000;
	fma.rn.f32 	%f8, %f5, %f7, %f5;
	setp.eq.f32 	%p1, %f2, 0f3F800000;
	selp.f32 	%f9, 0f00000000, %f8, %p1;
	setp.gt.f32 	%p2, %f2, 0f3F0F5C29;
	selp.f32 	%f10, %f9, %f2, %p2;
	copysign.f32 	%f11, %f1, %f10;
	mul.f32 	%f12, %f11, %f11;
	fma.rn.f32 	%f13, %f12, 0f3D10ECEF, 0f3C8B1ABB;
	fma.rn.f32 	%f14, %f13, %f12, 0f3CFC028C;
	fma.rn.f32 	%f15, %f14, %f12, 0f3D372139;
	fma.rn.f32 	%f16, %f15, %f12, 0f3D9993DB;
	fma.rn.f32 	%f17, %f16, %f12, 0f3E2AAAC6;
	mul.f32 	%f18, %f12, %f17;
	fma.rn.f32 	%f19, %f18, %f11, %f11;
	neg.f32 	%f20, %f19;
	selp.f32 	%f21, %f19, %f20, %p2;
	fma.rn.f32 	%f22, 0f3F6EE581, 0f3FD774EB, %f21;
	setp.gt.f32 	%p3, %f1, 0f3F0F5C29;
	selp.f32 	%f23, %f19, %f22, %p3;
	add.f32 	%f24, %f23, %f23;
	selp.f32 	%f25, %f24, %f23, %p2;
	add.s64 	%rd7, %rd3, %rd5;
	st.global.f32 	[%rd7], %f25;
	ret;

}
	// .globl	default_function_kernel
.visible .entry default_function_kernel(
	.param .u64 .ptr .align 1 default_function_kernel_param_0,
	.param .u64 .ptr .align 1 default_function_kernel_param_1
)
.maxntid 4
{
	.reg .pred 	%p<5>;
	.reg .b32 	%r<11>;
	.reg .b32 	%f<35>;
	.reg .b64 	%rd<9>;

	ld.param.u64 	%rd1, [default_function_kernel_param_0];
	ld.param.u64 	%rd2, [default_function_kernel_param_1];
	cvta.to.global.u64 	%rd3, %rd2;
	mov.u32 	%r3, %ctaid.x;
	shl.b32 	%r4, %r3, 2;
	mov.u32 	%r5, %tid.x;
	or.b32  	%r1, %r4, %r5;
	mul.wide.u32 	%rd4, %r1, 4;
	add.s64 	%rd5, %rd3, %rd4;
	ld.global.nc.f32 	%f1, [%rd5];
	abs.f32 	%f6, %f1;
	mov.f32 	%f7, 0f3F800000;
	sub.f32 	%f8, %f7, %f6;
	rcp.approx.ftz.f32 	%f9, %f8;
	add.f32 	%f10, %f9, %f9;
	mul.f32 	%f11, %f6, %f10;
	setp.gt.f32 	%p1, %f6, 0f7E800000;
	selp.f32 	%f2, 0fC0000000, %f11, %p1;
	add.rz.f32 	%f12, %f2, %f7;
	mov.b32 	%r6, %f12;
	add.s32 	%r7, %r6, -1061158912;
	and.b32  	%r8, %r7, -8388608;
	mov.b32 	%r2, %f2;
	sub.s32 	%r9, %r2, %r8;
	mov.b32 	%f13, %r9;
	sub.s32 	%r10, 1082130432, %r8;
	mov.b32 	%f14, %r10;
	fma.rn.f32 	%f15, %f14, 0f3E800000, 0fBF800000;
	add.f32 	%f16, %f15, %f13;
	cvt.rn.f32.s32 	%f17, %r8;
	mul.f32 	%f18, %f17, 0f34000000;
	fma.rn.f32 	%f19, %f16, 0fBD39BF78, 0f3DD80012;
	fma.rn.f32 	%f20, %f19, %f16, 0fBE0778E0;
	fma.rn.f32 	%f21, %f20, %f16, 0f3E146475;
	fma.rn.f32 	%f22, %f21, %f16, 0fBE2A68DD;
	fma.rn.f32 	%f23, %f22, %f16, 0f3E4CAF9E;
	fma.rn.f32 	%f24, %f23, %f16, 0fBE800042;
	fma.rn.f32 	%f25, %f24, %f16, 0f3EAAAAE6;
	fma.rn.f32 	%f26, %f25, %f16, 0fBF000000;
	mul.f32 	%f27, %f16, %f26;
	fma.rn.f32 	%f28, %f27, %f16, %f16;
	fma.rn.f32 	%f34, %f18, 0f3F317218, %f28;
	setp.lt.u32 	%p2, %r2, 2139095040;
	@%p2 bra 	$L__BB1_2;
	setp.gt.s32 	%p3, %r2, -1082130432;
	fma.rn.f32 	%f29, %f2, 0f7F800000, 0f7F800000;
	selp.f32 	%f30, %f29, %f34, %p3;
	setp.eq.f32 	%p4, %f2, 0f00000000;
	selp.f32 	%f34, 0f80000000, %f30, %p4;
$L__BB1_2:
	cvta.to.global.u64 	%rd6, %rd1;
	mov.f32 	%f31, 0f3F000000;
	copysign.f32 	%f32, %f1, %f31;
	mul.f32 	%f33, %f32, %f34;
	add.s64 	%rd8, %rd6, %rd4;
	st.global.f32 	[%rd8], %f33;
	ret;

}


// ===== COMPILED SASS (sm_100) =====

	.target	sm_100

	.elftype	@"ET_EXEC"


//--------------------- .note.nv.tkinfo           --------------------------
	.section	.note.nv.tkinfo,"",@"SHT_NOTE"
	.sectionflags	@"SHF_NOTE_NV_TKINFO"
	.tkinfo
        /*0018*/ 	.word	0x00000002
        /*0030*/ 	.string	""
        /*0030*/ 	.string	"ptxas"
        /*0030*/ 	.string	"Cuda compilation tools, release 13.0, V13.0.88"
        /*0030*/ 	.string	"Build cuda_13.0.r13.0/compiler.36424714_0"
        /*0030*/ 	.string	"-arch sm_100 -m 64 "



//--------------------- .note.nv.cuinfo           --------------------------
	.section	.note.nv.cuinfo,"",@"SHT_NOTE"
	.sectionflags	@"SHF_NOTE_NV_CUINFO"
        /*0018*/ 	.short	0x0002
        /*001a*/ 	.short	0x0064
        /*001c*/ 	.short	0x0082
	.zero		2


//--------------------- .nv.info                  --------------------------
	.section	.nv.info,"",@"SHT_CUDA_INFO"
	.align	4


	//----- nvinfo : EIATTR_REGCOUNT
	.align		4
        /*0000*/ 	.byte	0x04, 0x2f
        /*0002*/ 	.short	(.L_1 - .L_0)
	.align		4
.L_0:
        /*0004*/ 	.word	index@(default_function_kernel_1)
        /*0008*/ 	.word	0x0000000c


	//----- nvinfo : EIATTR_FRAME_SIZE
	.align		4
.L_1:
        /*000c*/ 	.byte	0x04, 0x11
        /*000e*/ 	.short	(.L_3 - .L_2)
	.align		4
.L_2:
        /*0010*/ 	.word	index@(default_function_kernel_1)
        /*0014*/ 	.word	0x00000000


	//----- nvinfo : EIATTR_REGCOUNT
	.align		4
.L_3:
        /*0018*/ 	.byte	0x04, 0x2f
        /*001a*/ 	.short	(.L_5 - .L_4)
	.align		4
.L_4:
        /*001c*/ 	.word	index@(default_function_kernel)
        /*0020*/ 	.word	0x0000000c


	//----- nvinfo : EIATTR_FRAME_SIZE
	.align		4
.L_5:
        /*0024*/ 	.byte	0x04, 0x11
        /*0026*/ 	.short	(.L_7 - .L_6)
	.align		4
.L_6:
        /*0028*/ 	.word	index@(default_function_kernel)
        /*002c*/ 	.word	0x00000000


	//----- nvinfo : EIATTR_MIN_STACK_SIZE
	.align		4
.L_7:
        /*0030*/ 	.byte	0x04, 0x12
        /*0032*/ 	.short	(.L_9 - .L_8)
	.align		4
.L_8:
        /*0034*/ 	.word	index@(default_function_kernel)
        /*0038*/ 	.word	0x00000000


	//----- nvinfo : EIATTR_MIN_STACK_SIZE
	.align		4
.L_9:
        /*003c*/ 	.byte	0x04, 0x12
        /*003e*/ 	.short	(.L_11 - .L_10)
	.align		4
.L_10:
        /*0040*/ 	.word	index@(default_function_kernel_1)
        /*0044*/ 	.word	0x00000000
.L_11:


//--------------------- .nv.compat                --------------------------
	.section	.nv.compat,"",@"SHT_CUDA_COMPAT_INFO"
	.align	4
        /*0000*/ 	.byte	0x02, 0x09, 0x00, 0x00, 0x02, 0x02, 0x01, 0x00, 0x02, 0x05, 0x05, 0x00, 0x03, 0x07, 0x01, 0x01
        /*0010*/ 	.byte	0x02, 0x03, 0x00, 0x00, 0x02, 0x06, 0x01, 0x00, 0x04, 0x0b, 0x08, 0x00, 0x01, 0x00, 0x00, 0x00
        /*0020*/ 	.byte	0x00, 0x00, 0x00, 0x00


//--------------------- .nv.info.default_function_kernel --------------------------
	.section	.nv.info.default_function_kernel,"",@"SHT_CUDA_INFO"
	.sectionflags	@""
	.align	4


	//----- nvinfo : EIATTR_CUDA_API_VERSION
	.align		4
        /*0000*/ 	.byte	0x04, 0x37
        /*0002*/ 	.short	(.L_13 - .L_12)
.L_12:
        /*0004*/ 	.word	0x00000082


	//----- nvinfo : EIATTR_KPARAM_INFO
	.align		4
.L_13:
        /*0008*/ 	.byte	0x04, 0x17
        /*000a*/ 	.short	(.L_15 - .L_14)
.L_14:
        /*000c*/ 	.word	0x00000000
        /*0010*/ 	.short	0x0001
        /*0012*/ 	.short	0x0008
        /*0014*/ 	.byte	0x00, 0xf5, 0x21, 0x00


	//----- nvinfo : EIATTR_KPARAM_INFO
	.align		4
.L_15:
        /*0018*/ 	.byte	0x04, 0x17
        /*001a*/ 	.short	(.L_17 - .L_16)
.L_16:
        /*001c*/ 	.word	0x00000000
        /*0020*/ 	.short	0x0000
        /*0022*/ 	.short	0x0000
        /*0024*/ 	.byte	0x00, 0xf5, 0x21, 0x00


	//----- nvinfo : EIATTR_SPARSE_MMA_MASK
	.align		4
.L_17:
        /*0028*/ 	.byte	0x03, 0x50
        /*002a*/ 	.short	0x0000


	//----- nvinfo : EIATTR_MAXREG_COUNT
	.align		4
        /*002c*/ 	.byte	0x03, 0x1b
        /*002e*/ 	.short	0x00ff


	//----- nvinfo : EIATTR_MERCURY_ISA_VERSION
	.align		4
        /*0030*/ 	.byte	0x03, 0x5f
        /*0032*/ 	.short	0x0101


	//----- nvinfo : EIATTR_VRC_CTA_INIT_COUNT
	.align		4
        /*0034*/ 	.byte	0x02, 0x4a
	.zero		1
	.zero		1


	//----- nvinfo : EIATTR_EXIT_INSTR_OFFSETS
	.align		4
        /*0038*/ 	.byte	0x04, 0x1c
        /*003a*/ 	.short	(.L_19 - .L_18)


	//   ....[0]....
.L_18:
        /*003c*/ 	.word	0x00000310


	//----- nvinfo : EIATTR_MAX_THREADS
	.align		4
.L_19:
        /*0040*/ 	.byte	0x04, 0x05
        /*0042*/ 	.short	(.L_21 - .L_20)
.L_20:
        /*0044*/ 	.word	0x00000004
        /*0048*/ 	.word	0x00000001
        /*004c*/ 	.word	0x00000001


	//----- nvinfo : EIATTR_CBANK_PARAM_SIZE
	.align		4
.L_21:
        /*0050*/ 	.byte	0x03, 0x19
        /*0052*/ 	.short	0x0010


	//----- nvinfo : EIATTR_PARAM_CBANK
	.align		4
        /*0054*/ 	.byte	0x04, 0x0a
        /*0056*/ 	.short	(.L_23 - .L_22)
	.align		4
.L_22:
        /*0058*/ 	.word	index@(.nv.constant0.default_function_kernel)
        /*005c*/ 	.short	0x0380
        /*005e*/ 	.short	0x0010


	//----- nvinfo : EIATTR_SW_WAR
	.align		4
.L_23:
        /*0060*/ 	.byte	0x04, 0x36
        /*0062*/ 	.short	(.L_25 - .L_24)
.L_24:
        /*0064*/ 	.word	0x00000008
.L_25:


//--------------------- .nv.info.default_function_kernel_1 --------------------------
	.section	.nv.info.default_function_kernel_1,"",@"SHT_CUDA_INFO"
	.sectionflags	@""
	.align	4


	//----- nvinfo : EIATTR_CUDA_API_VERSION
	.align		4
        /*0000*/ 	.byte	0x04, 0x37
        /*0002*/ 	.short	(.L_27 - .L_26)
.L_26:
        /*0004*/ 	.word	0x00000082


	//----- nvinfo : EIATTR_KPARAM_INFO
	.align		4
.L_27:
        /*0008*/ 	.byte	0x04, 0x17
        /*000a*/ 	.short	(.L_29 - .L_28)
.L_28:
        /*000c*/ 	.word	0x00000000
        /*0010*/ 	.short	0x0001
        /*0012*/ 	.short	0x0008
        /*0014*/ 	.byte	0x00, 0xf5, 0x21, 0x00


	//----- nvinfo : EIATTR_KPARAM_INFO
	.align		4
.L_29:
        /*0018*/ 	.byte	0x04, 0x17
        /*001a*/ 	.short	(.L_31 - .L_30)
.L_30:
        /*001c*/ 	.word	0x00000000
        /*0020*/ 	.short	0x0000
        /*0022*/ 	.short	0x0000
        /*0024*/ 	.byte	0x00, 0xf5, 0x21, 0x00


	//----- nvinfo : EIATTR_SPARSE_MMA_MASK
	.align		4
.L_31:
        /*0028*/ 	.byte	0x03, 0x50
        /*002a*/ 	.short	0x0000


	//----- nvinfo : EIATTR_MAXREG_COUNT
	.align		4
        /*002c*/ 	.byte	0x03, 0x1b
        /*002e*/ 	.short	0x00ff


	//----- nvinfo : EIATTR_MERCURY_ISA_VERSION
	.align		4
        /*0030*/ 	.byte	0x03, 0x5f
        /*0032*/ 	.short	0x0101


	//----- nvinfo : EIATTR_VRC_CTA_INIT_COUNT
	.align		4
        /*0034*/ 	.byte	0x02, 0x4a
	.zero		1
	.zero		1


	//----- nvinfo : EIATTR_EXIT_INSTR_OFFSETS
	.align		4
        /*0038*/ 	.byte	0x04, 0x1c
        /*003a*/ 	.short	(.L_33 - .L_32)


	//   ....[0]....
.L_32:
        /*003c*/ 	.word	0x00000260


	//----- nvinfo : EIATTR_MAX_THREADS
	.align		4
.L_33:
        /*0040*/ 	.byte	0x04, 0x05
        /*0042*/ 	.short	(.L_35 - .L_34)
.L_34:
        /*0044*/ 	.word	0x00000020
        /*0048*/ 	.word	0x00000001
        /*004c*/ 	.word	0x00000001


	//----- nvinfo : EIATTR_CBANK_PARAM_SIZE
	.align		4
.L_35:
        /*0050*/ 	.byte	0x03, 0x19
        /*0052*/ 	.short	0x0010


	//----- nvinfo : EIATTR_PARAM_CBANK
	.align		4
        /*0054*/ 	.byte	0x04, 0x0a
        /*0056*/ 	.short	(.L_37 - .L_36)
	.align		4
.L_36:
        /*0058*/ 	.word	index@(.nv.constant0.default_function_kernel_1)
        /*005c*/ 	.short	0x0380
        /*005e*/ 	.short	0x0010


	//----- nvinfo : EIATTR_SW_WAR
	.align		4
.L_37:
        /*0060*/ 	.byte	0x04, 0x36
        /*0062*/ 	.short	(.L_39 - .L_38)
.L_38:
        /*0064*/ 	.word	0x00000008
.L_39:


//--------------------- .nv.callgraph             --------------------------
	.section	.nv.callgraph,"",@"SHT_CUDA_CALLGRAPH"
	.align	4
	.sectionentsize	8
	.align		4
        /*0000*/ 	.word	0x00000000
	.align		4
        /*0004*/ 	.word	0xffffffff
	.align		4
        /*0008*/ 	.word	0x00000000
	.align		4
        /*000c*/ 	.word	0xfffffffe
	.align		4
        /*0010*/ 	.word	0x00000000
	.align		4
        /*0014*/ 	.word	0xfffffffd
	.align		4
        /*0018*/ 	.word	0x00000000
	.align		4
        /*001c*/ 	.word	0xfffffffc


//--------------------- .text.default_function_kernel --------------------------
	.section	.text.default_function_kernel,"ax",@progbits
	.align	128
        .global         default_function_kernel
        .type           default_function_kernel,@function
        .size           default_function_kernel,(.L_x_2 - default_function_kernel)
        .other          default_function_kernel,@"STO_CUDA_ENTRY STV_DEFAULT"
default_function_kernel:
.text.default_function_kernel:
[----:B------:R-:W-:Y:S01]  /*0000*/  LDC R1, c[0x0][0x37c] ;  /* 0x0000df00ff017b82 */ /* 0x000fe20000000800 */
[----:B------:R-:W0:Y:S07]  /*0010*/  S2R R5, SR_TID.X ;  /* 0x0000000000057919 */ /* 0x000e2e0000002100 */
[----:B------:R-:W1:Y:S01]  /*0020*/  S2UR UR4, SR_CTAID.X ;  /* 0x00000000000479c3 */ /* 0x000e620000002500 */
[----:B------:R-:W2:Y:S07]  /*0030*/  LDCU.64 UR6, c[0x0][0x358] ;  /* 0x00006b00ff0677ac */ /* 0x000eae0008000a00 */
[----:B------:R-:W3:Y:S01]  /*0040*/  LDC.64 R2, c[0x0][0x388] ;  /* 0x0000e200ff027b82 */ /* 0x000ee20000000a00 */
[----:B-1----:R-:W-:-:S06]  /*0050*/  USHF.L.U32 UR4, UR4, 0x2, URZ ;  /* 0x0000000204047899 */ /* 0x002fcc00080006ff */
[----:B0-----:R-:W-:-:S05]  /*0060*/  LOP3.LUT R5, R5, UR4, RZ, 0xfc, !PT ;  /* 0x0000000405057c12 */ /* 0x001fca000f8efcff */
[----:B---3--:R-:W-:-:S05]  /*0070*/  IMAD.WIDE.U32 R2, R5, 0x4, R2 ;  /* 0x0000000405027825 */ /* 0x008fca00078e0002 */
[----:B--2---:R-:W2:Y:S01]  /*0080*/  LDG.E.CONSTANT R0, desc[UR6][R2.64] ;  /* 0x0000000602007981 */ /* 0x004ea2000c1e9900 */
[----:B------:R-:W-:Y:S01]  /*0090*/  HFMA2 R8, -RZ, RZ, 1.625, 0 ;  /* 0x3e800000ff087431 */ /* 0x000fe200000001ff */
[----:B------:R-:W-:Y:S01]  /*00a0*/  MOV R9, 0x3d39bf78 ;  /* 0x3d39bf7800097802 */ /* 0x000fe20000000f00 */
[C---:B--2---:R-:W-:Y:S01]  /*00b0*/  FADD R4, -|R0|.reuse, 1 ;  /* 0x3f80000000047421 */ /* 0x044fe20000000300 */
[----:B------:R-:W-:-:S05]  /*00c0*/  FSETP.GT.AND P0, PT, |R0|, 8.50705917302346158658e+37, PT ;  /* 0x7e8000000000780b */ /* 0x000fca0003f04200 */
[----:B------:R-:W0:Y:S02]  /*00d0*/  MUFU.RCP R4, R4 ;  /* 0x0000000400047308 */ /* 0x000e240000001000 */
[----:B0-----:R-:W-:-:S04]  /*00e0*/  FADD R7, R4, R4 ;  /* 0x0000000404077221 */ /* 0x001fc80000000000 */
[----:B------:R-:W-:-:S05]  /*00f0*/  FMUL R7, |R0|, R7 ;  /* 0x0000000700077220 */ /* 0x000fca0000400200 */
[----:B------:R-:W-:-:S04]  /*0100*/  FSEL R7, R7, -2, !P0 ;  /* 0xc000000007077808 */ /* 0x000fc80004000000 */
[C---:B------:R-:W-:Y:S01]  /*0110*/  ISETP.GE.U32.AND P0, PT, R7.reuse, 0x7f800000, PT ;  /* 0x7f8000000700780c */ /* 0x040fe20003f06070 */
[----:B------:R-:W-:-:S03]  /*0120*/  FADD.RZ R6, R7, 1 ;  /* 0x3f80000007067421 */ /* 0x000fc6000000c000 */
[----:B------:R-:W-:Y:S02]  /*0130*/  ISETP.GT.AND P1, PT, R7, -0x40800000, P0 ;  /* 0xbf8000000700780c */ /* 0x000fe40000724270 */
[----:B------:R-:W-:-:S04]  /*0140*/  IADD3 R6, PT, PT, R6, -0x3f400000, RZ ;  /* 0xc0c0000006067810 */ /* 0x000fc80007ffe0ff */
[----:B------:R-:W-:-:S04]  /*0150*/  LOP3.LUT R6, R6, 0xff800000, RZ, 0xc0, !PT ;  /* 0xff80000006067812 */ /* 0x000fc800078ec0ff */
[----:B------:R-:W-:Y:S02]  /*0160*/  IADD3 R3, PT, PT, -R6, 0x40800000, RZ ;  /* 0x4080000006037810 */ /* 0x000fe40007ffe1ff */
[-C--:B------:R-:W-:Y:S02]  /*0170*/  IADD3 R2, PT, PT, R7, -R6.reuse, RZ ;  /* 0x8000000607027210 */ /* 0x080fe40007ffe0ff */
[----:B------:R-:W-:Y:S01]  /*0180*/  I2FP.F32.S32 R6, R6 ;  /* 0x0000000600067245 */ /* 0x000fe20000201400 */
[----:B------:R-:W-:-:S04]  /*0190*/  FFMA R3, R3, R8, -1 ;  /* 0xbf80000003037423 */ /* 0x000fc80000000008 */
[----:B------:R-:W-:Y:S01]  /*01a0*/  FADD R4, R2, R3 ;  /* 0x0000000302047221 */ /* 0x000fe20000000000 */
[----:B------:R-:W-:-:S03]  /*01b0*/  FMUL R6, R6, 1.1920928955078125e-07 ;  /* 0x3400000006067820 */ /* 0x000fc60000400000 */
[----:B------:R-:W-:-:S04]  /*01c0*/  FFMA R3, R4, -R9, 0.10546888411045074463 ;  /* 0x3dd8001204037423 */ /* 0x000fc80000000809 */
[----:B------:R-:W-:-:S04]  /*01d0*/  FFMA R3, R4, R3, -0.13229703903198242188 ;  /* 0xbe0778e004037423 */ /* 0x000fc80000000003 */
[----:B------:R-:W-:-:S04]  /*01e0*/  FFMA R3, R4, R3, 0.14491446316242218018 ;  /* 0x3e14647504037423 */ /* 0x000fc80000000003 */
[----:B------:R-:W-:-:S04]  /*01f0*/  FFMA R3, R4, R3, -0.16641564667224884033 ;  /* 0xbe2a68dd04037423 */ /* 0x000fc80000000003 */
[----:B------:R-:W-:-:S04]  /*0200*/  FFMA R3, R4, R3, 0.19988867640495300293 ;  /* 0x3e4caf9e04037423 */ /* 0x000fc80000000003 */
[----:B------:R-:W-:-:S04]  /*0210*/  FFMA R3, R4, R3, -0.25000196695327758789 ;  /* 0xbe80004204037423 */ /* 0x000fc80000000003 */
[----:B------:R-:W-:-:S04]  /*0220*/  FFMA R3, R4, R3, 0.33333510160446166992 ;  /* 0x3eaaaae604037423 */ /* 0x000fc80000000003 */
[C---:B------:R-:W-:Y:S02]  /*0230*/  FFMA R9, R4.reuse, R3, -0.5 ;  /* 0xbf00000004097423 */ /* 0x040fe40000000003 */
[----:B------:R-:W0:Y:S02]  /*0240*/  LDC.64 R2, c[0x0][0x380] ;  /* 0x0000e000ff027b82 */ /* 0x000e240000000a00 */
[----:B------:R-:W-:-:S04]  /*0250*/  FMUL R9, R4, R9 ;  /* 0x0000000904097220 */ /* 0x000fc80000400000 */
[----:B------:R-:W-:Y:S01]  /*0260*/  FFMA R9, R4, R9, R4 ;  /* 0x0000000904097223 */ /* 0x000fe20000000004 */
[----:B------:R-:W-:-:S03]  /*0270*/  @P0 MOV R4, 0x7f800000 ;  /* 0x7f80000000040802 */ /* 0x000fc60000000f00 */
[----:B------:R-:W-:Y:S01]  /*0280*/  FFMA R6, R6, 0.69314718246459960938, R9 ;  /* 0x3f31721806067823 */ /* 0x000fe20000000009 */
[----:B------:R-:W-:Y:S02]  /*0290*/  HFMA2 R9, -RZ, RZ, 1.75, 0 ;  /* 0x3f000000ff097431 */ /* 0x000fe400000001ff */
[C---:B------:R-:W-:Y:S01]  /*02a0*/  @P1 FFMA R6, R7.reuse, R4, +INF ;  /* 0x7f80000007061423 */ /* 0x040fe20000000004 */
[----:B------:R-:W-:-:S04]  /*02b0*/  @P0 FSETP.NEU.AND P1, PT, R7, RZ, PT ;  /* 0x000000ff0700020b */ /* 0x000fc80003f2d000 */
[----:B------:R-:W-:Y:S02]  /*02c0*/  @P0 FSEL R6, R6, -RZ, P1 ;  /* 0x800000ff06060208 */ /* 0x000fe40000800000 */
[----:B------:R-:W-:Y:S01]  /*02d0*/  LOP3.LUT R7, R9, 0x80000000, R0, 0xb8, !PT ;  /* 0x8000000009077812 */ /* 0x000fe200078eb800 */
[----:B0-----:R-:W-:-:S04]  /*02e0*/  IMAD.WIDE.U32 R2, R5, 0x4, R2 ;  /* 0x0000000405027825 */ /* 0x001fc800078e0002 */
[----:B------:R-:W-:-:S05]  /*02f0*/  FMUL R7, R7, R6 ;  /* 0x0000000607077220 */ /* 0x000fca0000400000 */
[----:B------:R-:W-:Y:S01]  /*0300*/  STG.E desc[UR6][R2.64], R7 ;  /* 0x0000000702007986 */ /* 0x000fe2000c101906 */
[----:B------:R-:W-:Y:S05]  /*0310*/  EXIT ;  /* 0x000000000000794d */ /* 0x000fea0003800000 */
.L_x_0:
[----:B------:R-:W-:-:S00]  /*0320*/  BRA `(.L_x_0) ;  /* 0xfffffffc00fc7947 */ /* 0x000fc0000383ffff */
[----:B------:R-:W-:-:S00]  /*0330*/  NOP ;  /* 0x0000000000007918 */ /* 0x000fc00000000000 */
        /* <DEDUP_REMOVED lines=12> */
.L_x_2:


//--------------------- .text.default_function_kernel_1 --------------------------
	.section	.text.default_function_kernel_1,"ax",@progbits
	.align	128
        .global         default_function_kernel_1
        .type           default_function_kernel_1,@function
        .size           default_function_kernel_1,(.L_x_3 - default_function_kernel_1)
        .other          default_function_kernel_1,@"STO_CUDA_ENTRY STV_DEFAULT"
default_function_kernel_1:
.text.default_function_kernel_1:
        /* <DEDUP_REMOVED lines=8> */
[----:B--2---:R0:W2:Y:S01]  /*0080*/  LDG.E.CONSTANT R0, desc[UR6][R2.64] ;  /* 0x0000000602007981 */ /* 0x0040a2000c1e9900 */
[----:B------:R-:W-:Y:S01]  /*0090*/  HFMA2 R7, -RZ, RZ, 1.75, 0 ;  /* 0x3f000000ff077431 */ /* 0x000fe200000001ff */
[----:B0-----:R-:W-:-:S04]  /*00a0*/  MOV R3, 0x3d10ecef ;  /* 0x3d10ecef00037802 */ /* 0x001fc80000000f00 */
[C---:B--2---:R-:W-:Y:S01]  /*00b0*/  FFMA R4, |R0|.reuse, -R7, 0.5 ;  /* 0x3f00000000047423 */ /* 0x044fe20000000a07 */
[C---:B------:R-:W-:Y:S02]  /*00c0*/  FSETP.NEU.AND P1, PT, |R0|.reuse, 1, PT ;  /* 0x3f8000000000780b */ /* 0x040fe40003f2d200 */
[----:B------:R-:W-:Y:S01]  /*00d0*/  FSETP.GT.AND P0, PT, |R0|, 0.56000000238418579102, PT ;  /* 0x3f0f5c290000780b */ /* 0x000fe20003f04200 */
[----:B------:R-:W0:Y:S02]  /*00e0*/  MUFU.RSQ R7, R4 ;  /* 0x0000000400077308 */ /* 0x000e240000001400 */
[----:B0-----:R-:W-:Y:S01]  /*00f0*/  FMUL R6, R4, R7 ;  /* 0x0000000704067220 */ /* 0x001fe20000400000 */
[----:B------:R-:W-:-:S04]  /*0100*/  FMUL R7, R7, -0.5 ;  /* 0xbf00000007077820 */ /* 0x000fc80000400000 */
[----:B------:R-:W-:-:S04]  /*0110*/  FFMA R7, R6, R7, 0.5 ;  /* 0x3f00000006077423 */ /* 0x000fc80000000007 */
[----:B------:R-:W-:-:S05]  /*0120*/  FFMA R7, R6, R7, R6 ;  /* 0x0000000706077223 */ /* 0x000fca0000000006 */
[----:B------:R-:W-:Y:S02]  /*0130*/  FSEL R7, R7, RZ, P1 ;  /* 0x000000ff07077208 */ /* 0x000fe40000800000 */
[----:B------:R-:W-:Y:S02]  /*0140*/  FSETP.GT.AND P1, PT, R0, 0.56000000238418579102, PT ;  /* 0x3f0f5c290000780b */ /* 0x000fe40003f24000 */
[----:B------:R-:W-:-:S04]  /*0150*/  FSEL R7, R7, |R0|, P0 ;  /* 0x4000000007077208 */ /* 0x000fc80000000000 */
[----:B------:R-:W-:-:S05]  /*0160*/  LOP3.LUT R7, R7, 0x80000000, R0, 0xb8, !PT ;  /* 0x8000000007077812 */ /* 0x000fca00078eb800 */
[----:B------:R-:W-:-:S04]  /*0170*/  FMUL R4, R7, R7 ;  /* 0x0000000707047220 */ /* 0x000fc80000400000 */
[----:B------:R-:W-:-:S04]  /*0180*/  FFMA R3, R4, R3, 0.016980519518256187439 ;  /* 0x3c8b1abb04037423 */ /* 0x000fc80000000003 */
[----:B------:R-:W-:-:S04]  /*0190*/  FFMA R3, R4, R3, 0.030762933194637298584 ;  /* 0x3cfc028c04037423 */ /* 0x000fc80000000003 */
[----:B------:R-:W-:-:S04]  /*01a0*/  FFMA R3, R4, R3, 0.044709417968988418579 ;  /* 0x3d37213904037423 */ /* 0x000fc80000000003 */
[C---:B------:R-:W-:Y:S02]  /*01b0*/  FFMA R9, R4.reuse, R3, 0.074989043176174163818 ;  /* 0x3d9993db04097423 */ /* 0x040fe40000000003 */
[----:B------:R-:W0:Y:S02]  /*01c0*/  LDC.64 R2, c[0x0][0x380] ;  /* 0x0000e000ff027b82 */ /* 0x000e240000000a00 */
[----:B------:R-:W-:-:S04]  /*01d0*/  FFMA R9, R4, R9, 0.16666707396507263184 ;  /* 0x3e2aaac604097423 */ /* 0x000fc80000000009 */
[----:B------:R-:W-:Y:S01]  /*01e0*/  FMUL R4, R4, R9 ;  /* 0x0000000904047220 */ /* 0x000fe20000400000 */
[----:B------:R-:W-:-:S03]  /*01f0*/  HFMA2 R9, -RZ, RZ, 1.9599609375, 20144 ;  /* 0x3fd774ebff097431 */ /* 0x000fc600000001ff */
[----:B------:R-:W-:-:S05]  /*0200*/  FFMA R7, R7, R4, R7 ;  /* 0x0000000407077223 */ /* 0x000fca0000000007 */
[----:B------:R-:W-:-:S05]  /*0210*/  FSEL R0, R7, -R7, P0 ;  /* 0x8000000707007208 */ /* 0x000fca0000000000 */
[----:B------:R-:W-:Y:S01]  /*0220*/  @!P1 FFMA R7, R9, 0.93318945169448852539, R0 ;  /* 0x3f6ee58109079823 */ /* 0x000fe20000000000 */
[----:B0-----:R-:W-:-:S04]  /*0230*/  IMAD.WIDE.U32 R2, R5, 0x4, R2 ;  /* 0x0000000405027825 */ /* 0x001fc800078e0002 */
[----:B------:R-:W-:-:S05]  /*0240*/  @P0 FADD R7, R7, R7 ;  /* 0x0000000707070221 */ /* 0x000fca0000000000 */
[----:B------:R-:W-:Y:S01]  /*0250*/  STG.E desc[UR6][R2.64], R7 ;  /* 0x0000000702007986 */ /* 0x000fe2000c101906 */
[----:B------:R-:W-:Y:S05]  /*0260*/  EXIT ;  /* 0x000000000000794d */ /* 0x000fea0003800000 */
.L_x_1:
        /* <DEDUP_REMOVED lines=9> */
.L_x_3:


//--------------------- .nv.shared.reserved.0     --------------------------
	.section	.nv.shared.reserved.0,"aw",@nobits
	.weak		__nv_reservedSMEM_offset_0_alias
	.size		__nv_reservedSMEM_offset_0_alias, 0, 64
	.other		__nv_reservedSMEM_offset_0_alias,@"STO_CUDA_RESERVED_SHARED STV_DEFAULT"
__nv_reservedSMEM_offset_0_alias:
	.zero		0
	.zero		64


//--------------------- .nv.constant0.default_function_kernel --------------------------
	.section	.nv.constant0.default_function_kernel,"a",@progbits
	.sectionflags	@""
	.align	4
.nv.constant0.default_function_kernel:
	.zero		912


//--------------------- .nv.constant0.default_function_kernel_1 --------------------------
	.section	.nv.constant0.default_function_kernel_1,"a",@progbits
	.sectionflags	@""
	.align	4
.nv.constant0.default_function_kernel_1:
	.zero		912


//--------------------- SYMBOLS --------------------------

	.type		.nv.reservedSmem.offset0,@object
	.size		.nv.reservedSmem.offset0,0x4
